//
// Generated by NVIDIA NVVM Compiler
//
// Compiler Build ID: CL-36424714
// Cuda compilation tools, release 13.0, V13.0.88
// Based on NVVM 20.0.0
//

.version 9.0
.target sm_100
.address_size 64

	// .globl	_Z4add2PiS_S_

.visible .entry _Z4add2PiS_S_(
	.param .u64 .ptr .align 1 _Z4add2PiS_S__param_0,
	.param .u64 .ptr .align 1 _Z4add2PiS_S__param_1,
	.param .u64 .ptr .align 1 _Z4add2PiS_S__param_2
)
{
	.reg .b32 	%r<14>;
	.reg .b64 	%rd<11>;

	ld.param.u64 	%rd1, [_Z4add2PiS_S__param_0];
	ld.param.u64 	%rd2, [_Z4add2PiS_S__param_1];
	ld.param.u64 	%rd3, [_Z4add2PiS_S__param_2];
	cvta.to.global.u64 	%rd4, %rd3;
	cvta.to.global.u64 	%rd5, %rd2;
	cvta.to.global.u64 	%rd6, %rd1;
	mov.u32 	%r1, %ntid.x;
	mov.u32 	%r2, %ctaid.x;
	mov.u32 	%r3, %tid.x;
	mov.u32 	%r4, %ntid.y;
	mov.u32 	%r5, %ctaid.y;
	mov.u32 	%r6, %tid.y;
	mad.lo.s32 	%r7, %r4, %r5, %r6;
	mov.u32 	%r8, %nctaid.x;
	mad.lo.s32 	%r9, %r7, %r8, %r2;
	mad.lo.s32 	%r10, %r9, %r1, %r3;
	mul.wide.s32 	%rd7, %r10, 4;
	add.s64 	%rd8, %rd6, %rd7;
	ld.global.u32 	%r11, [%rd8];
	add.s64 	%rd9, %rd5, %rd7;
	ld.global.u32 	%r12, [%rd9];
	add.s32 	%r13, %r12, %r11;
	add.s64 	%rd10, %rd4, %rd7;
	st.global.u32 	[%rd10], %r13;
	ret;

}


// ===== COMPILED SASS (sm_100) =====

	.target	sm_100

	.elftype	@"ET_EXEC"


//--------------------- .note.nv.tkinfo           --------------------------
	.section	.note.nv.tkinfo,"",@"SHT_NOTE"
	.sectionflags	@"SHF_NOTE_NV_TKINFO"
	.tkinfo
        /*0018*/ 	.word	0x00000002
        /*0030*/ 	.string	""
        /*0030*/ 	.string	"ptxas"
        /*0030*/ 	.string	"Cuda compilation tools, release 13.0, V13.0.88"
        /*0030*/ 	.string	"Build cuda_13.0.r13.0/compiler.36424714_0"
        /*0030*/ 	.string	"-arch sm_100 -m 64 "



//--------------------- .note.nv.cuinfo           --------------------------
	.section	.note.nv.cuinfo,"",@"SHT_NOTE"
	.sectionflags	@"SHF_NOTE_NV_CUINFO"
        /*0018*/ 	.short	0x0002
        /*001a*/ 	.short	0x0064
        /*001c*/ 	.short	0x0082
	.zero		2


//--------------------- .nv.info                  --------------------------
	.section	.nv.info,"",@"SHT_CUDA_INFO"
	.align	4


	//----- nvinfo : EIATTR_REGCOUNT
	.align		4
        /*0000*/ 	.byte	0x04, 0x2f
        /*0002*/ 	.short	(.L_1 - .L_0)
	.align		4
.L_0:
        /*0004*/ 	.word	index@(_Z4add2PiS_S_)
        /*0008*/ 	.word	0x0000000e


	//----- nvinfo : EIATTR_FRAME_SIZE
	.align		4
.L_1:
        /*000c*/ 	.byte	0x04, 0x11
        /*000e*/ 	.short	(.L_3 - .L_2)
	.align		4
.L_2:
        /*0010*/ 	.word	index@(_Z4add2PiS_S_)
        /*0014*/ 	.word	0x00000000


	//----- nvinfo : EIATTR_MIN_STACK_SIZE
	.align		4
.L_3:
        /*0018*/ 	.byte	0x04, 0x12
        /*001a*/ 	.short	(.L_5 - .L_4)
	.align		4
.L_4:
        /*001c*/ 	.word	index@(_Z4add2PiS_S_)
        /*0020*/ 	.word	0x00000000
.L_5:


//--------------------- .nv.compat                --------------------------
	.section	.nv.compat,"",@"SHT_CUDA_COMPAT_INFO"
	.align	4
        /*0000*/ 	.byte	0x02, 0x09, 0x00, 0x00, 0x02, 0x02, 0x01, 0x00, 0x02, 0x05, 0x05, 0x00, 0x03, 0x07, 0x01, 0x01
        /*0010*/ 	.byte	0x02, 0x03, 0x00, 0x00, 0x02, 0x06, 0x01, 0x00, 0x04, 0x0b, 0x08, 0x00, 0x09, 0x00, 0x00, 0x00
        /*0020*/ 	.byte	0x00, 0x00, 0x00, 0x00


//--------------------- .nv.info._Z4add2PiS_S_    --------------------------
	.section	.nv.info._Z4add2PiS_S_,"",@"SHT_CUDA_INFO"
	.sectionflags	@""
	.align	4


	//----- nvinfo : EIATTR_CUDA_API_VERSION
	.align		4
        /*0000*/ 	.byte	0x04, 0x37
        /*0002*/ 	.short	(.L_7 - .L_6)
.L_6:
        /*0004*/ 	.word	0x00000082


	//----- nvinfo : EIATTR_KPARAM_INFO
	.align		4
.L_7:
        /*0008*/ 	.byte	0x04, 0x17
        /*000a*/ 	.short	(.L_9 - .L_8)
.L_8:
        /*000c*/ 	.word	0x00000000
        /*0010*/ 	.short	0x0002
        /*0012*/ 	.short	0x0010
        /*0014*/ 	.byte	0x00, 0xf5, 0x21, 0x00


	//----- nvinfo : EIATTR_KPARAM_INFO
	.align		4
.L_9:
        /*0018*/ 	.byte	0x04, 0x17
        /*001a*/ 	.short	(.L_11 - .L_10)
.L_10:
        /*001c*/ 	.word	0x00000000
        /*0020*/ 	.short	0x0001
        /*0022*/ 	.short	0x0008
        /*0024*/ 	.byte	0x00, 0xf5, 0x21, 0x00


	//----- nvinfo : EIATTR_KPARAM_INFO
	.align		4
.L_11:
        /*0028*/ 	.byte	0x04, 0x17
        /*002a*/ 	.short	(.L_13 - .L_12)
.L_12:
        /*002c*/ 	.word	0x00000000
        /*0030*/ 	.short	0x0000
        /*0032*/ 	.short	0x0000
        /*0034*/ 	.byte	0x00, 0xf5, 0x21, 0x00


	//----- nvinfo : EIATTR_SPARSE_MMA_MASK
	.align		4
.L_13:
        /*0038*/ 	.byte	0x03, 0x50
        /*003a*/ 	.short	0x0000


	//----- nvinfo : EIATTR_MAXREG_COUNT
	.align		4
        /*003c*/ 	.byte	0x03, 0x1b
        /*003e*/ 	.short	0x00ff


	//----- nvinfo : EIATTR_MERCURY_ISA_VERSION
	.align		4
        /*0040*/ 	.byte	0x03, 0x5f
        /*0042*/ 	.short	0x0101


	//----- nvinfo : EIATTR_VRC_CTA_INIT_COUNT
	.align		4
        /*0044*/ 	.byte	0x02, 0x4a
	.zero		1
	.zero		1


	//----- nvinfo : EIATTR_EXIT_INSTR_OFFSETS
	.align		4
        /*0048*/ 	.byte	0x04, 0x1c
        /*004a*/ 	.short	(.L_15 - .L_14)


	//   ....[0]....
.L_14:
        /*004c*/ 	.word	0x00000160


	//----- nvinfo : EIATTR_CBANK_PARAM_SIZE
	.align		4
.L_15:
        /*0050*/ 	.byte	0x03, 0x19
        /*0052*/ 	.short	0x0018


	//----- nvinfo : EIATTR_PARAM_CBANK
	.align		4
        /*0054*/ 	.byte	0x04, 0x0a
        /*0056*/ 	.short	(.L_17 - .L_16)
	.align		4
.L_16:
        /*0058*/ 	.word	index@(.nv.constant0._Z4add2PiS_S_)
        /*005c*/ 	.short	0x0380
        /*005e*/ 	.short	0x0018


	//----- nvinfo : EIATTR_SW_WAR
	.align		4
.L_17:
        /*0060*/ 	.byte	0x04, 0x36
        /*0062*/ 	.short	(.L_19 - .L_18)
.L_18:
        /*0064*/ 	.word	0x00000008
.L_19:


//--------------------- .nv.callgraph             --------------------------
	.section	.nv.callgraph,"",@"SHT_CUDA_CALLGRAPH"
	.align	4
	.sectionentsize	8
	.align		4
        /*0000*/ 	.word	0x00000000
	.align		4
        /*0004*/ 	.word	0xffffffff
	.align		4
        /*0008*/ 	.word	0x00000000
	.align		4
        /*000c*/ 	.word	0xfffffffe
	.align		4
        /*0010*/ 	.word	0x00000000
	.align		4
        /*0014*/ 	.word	0xfffffffd
	.align		4
        /*0018*/ 	.word	0x00000000
	.align		4
        /*001c*/ 	.word	0xfffffffc


//--------------------- .text._Z4add2PiS_S_       --------------------------
	.section	.text._Z4add2PiS_S_,"ax",@progbits
	.align	128
        .global         _Z4add2PiS_S_
        .type           _Z4add2PiS_S_,@function
        .size           _Z4add2PiS_S_,(.L_x_1 - _Z4add2PiS_S_)
        .other          _Z4add2PiS_S_,@"STO_CUDA_ENTRY STV_DEFAULT"
_Z4add2PiS_S_:
.text._Z4add2PiS_S_:
[----:B------:R-:W-:Y:S01]  /*0000*/  LDC R1, c[0x0][0x37c] ;  /* 0x0000df00ff017b82 */ /* 0x000fe20000000800 */
[----:B------:R-:W0:Y:S01]  /*0010*/  S2R R0, SR_CTAID.Y ;  /* 0x0000000000007919 */ /* 0x000e220000002600 */
[----:B------:R-:W1:Y:S06]  /*0020*/  LDCU UR6, c[0x0][0x360] ;  /* 0x00006c00ff0677ac */ /* 0x000e6c0008000800 */
[----:B------:R-:W2:Y:S01]  /*0030*/  S2UR UR7, SR_CTAID.X ;  /* 0x00000000000779c3 */ /* 0x000ea20000002500 */
[----:B------:R-:W0:Y:S01]  /*0040*/  S2R R7, SR_TID.Y ;  /* 0x0000000000077919 */ /* 0x000e220000002200 */
[----:B------:R-:W0:Y:S01]  /*0050*/  LDCU UR8, c[0x0][0x364] ;  /* 0x00006c80ff0877ac */ /* 0x000e220008000800 */
[----:B------:R-:W1:Y:S01]  /*0060*/  S2R R9, SR_TID.X ;  /* 0x0000000000097919 */ /* 0x000e620000002100 */
[----:B------:R-:W3:Y:S04]  /*0070*/  LDCU.64 UR4, c[0x0][0x358] ;  /* 0x00006b00ff0477ac */ /* 0x000ee80008000a00 */
[----:B------:R-:W2:Y:S08]  /*0080*/  LDC R11, c[0x0][0x370] ;  /* 0x0000dc00ff0b7b82 */ /* 0x000eb00000000800 */
[----:B------:R-:W4:Y:S08]  /*0090*/  LDC.64 R2, c[0x0][0x380] ;  /* 0x0000e000ff027b82 */ /* 0x000f300000000a00 */
[----:B------:R-:W5:Y:S01]  /*00a0*/  LDC.64 R4, c[0x0][0x388] ;  /* 0x0000e200ff047b82 */ /* 0x000f620000000a00 */
[----:B0-----:R-:W-:-:S07]  /*00b0*/  IMAD R0, R0, UR8, R7 ;  /* 0x0000000800007c24 */ /* 0x001fce000f8e0207 */
[----:B------:R-:W0:Y:S01]  /*00c0*/  LDC.64 R6, c[0x0][0x390] ;  /* 0x0000e400ff067b82 */ /* 0x000e220000000a00 */
[----:B--2---:R-:W-:-:S04]  /*00d0*/  IMAD R0, R0, R11, UR7 ;  /* 0x0000000700007e24 */ /* 0x004fc8000f8e020b */
[----:B-1----:R-:W-:-:S04]  /*00e0*/  IMAD R9, R0, UR6, R9 ;  /* 0x0000000600097c24 */ /* 0x002fc8000f8e0209 */
[----:B----4-:R-:W-:-:S04]  /*00f0*/  IMAD.WIDE R2, R9, 0x4, R2 ;  /* 0x0000000409027825 */ /* 0x010fc800078e0202 */
[C---:B-----5:R-:W-:Y:S02]  /*0100*/  IMAD.WIDE R4, R9.reuse, 0x4, R4 ;  /* 0x0000000409047825 */ /* 0x060fe400078e0204 */
[----:B---3--:R-:W2:Y:S04]  /*0110*/  LDG.E R2, desc[UR4][R2.64] ;  /* 0x0000000402027981 */ /* 0x008ea8000c1e1900 */
[----:B------:R-:W2:Y:S01]  /*0120*/  LDG.E R5, desc[UR4][R4.64] ;  /* 0x0000000404057981 */ /* 0x000ea2000c1e1900 */
[----:B0-----:R-:W-:Y:S01]  /*0130*/  IMAD.WIDE R6, R9, 0x4, R6 ;  /* 0x0000000409067825 */ /* 0x001fe200078e0206 */
[----:B--2---:R-:W-:-:S05]  /*0140*/  IADD3 R9, PT, PT, R2, R5, RZ ;  /* 0x0000000502097210 */ /* 0x004fca0007ffe0ff */
[----:B------:R-:W-:Y:S01]  /*0150*/  STG.E desc[UR4][R6.64], R9 ;  /* 0x0000000906007986 */ /* 0x000fe2000c101904 */
[----:B------:R-:W-:Y:S05]  /*0160*/  EXIT ;  /* 0x000000000000794d */ /* 0x000fea0003800000 */
.L_x_0:
[----:B------:R-:W-:-:S00]  /*0170*/  BRA `(.L_x_0) ;  /* 0xfffffffc00fc7947 */ /* 0x000fc0000383ffff */
[----:B------:R-:W-:-:S00]  /*0180*/  NOP ;  /* 0x0000000000007918 */ /* 0x000fc00000000000 */
[----:B------:R-:W-:-:S00]  /*0190*/  NOP ;  /* 0x0000000000007918 */ /* 0x000fc00000000000 */
[----:B------:R-:W-:-:S00]  /*01a0*/  NOP ;  /* 0x0000000000007918 */ /* 0x000fc00000000000 */
[----:B------:R-:W-:-:S00]  /*01b0*/  NOP ;  /* 0x0000000000007918 */ /* 0x000fc00000000000 */
[----:B------:R-:W-:-:S00]  /*01c0*/  NOP ;  /* 0x0000000000007918 */ /* 0x000fc00000000000 */
[----:B------:R-:W-:-:S00]  /*01d0*/  NOP ;  /* 0x0000000000007918 */ /* 0x000fc00000000000 */
[----:B------:R-:W-:-:S00]  /*01e0*/  NOP ;  /* 0x0000000000007918 */ /* 0x000fc00000000000 */
[----:B------:R-:W-:-:S00]  /*01f0*/  NOP ;  /* 0x0000000000007918 */ /* 0x000fc00000000000 */
.L_x_1:


//--------------------- .nv.shared.reserved.0     --------------------------
	.section	.nv.shared.reserved.0,"aw",@nobits
	.weak		__nv_reservedSMEM_offset_0_alias
	.size		__nv_reservedSMEM_offset_0_alias, 0, 64
	.other		__nv_reservedSMEM_offset_0_alias,@"STO_CUDA_RESERVED_SHARED STV_DEFAULT"
__nv_reservedSMEM_offset_0_alias:
	.zero		0
	.zero		64


//--------------------- .nv.constant0._Z4add2PiS_S_ --------------------------
	.section	.nv.constant0._Z4add2PiS_S_,"a",@progbits
	.sectionflags	@""
	.align	4
.nv.constant0._Z4add2PiS_S_:
	.zero		920


//--------------------- SYMBOLS --------------------------

	.type		.nv.reservedSmem.offset0,@object
	.size		.nv.reservedSmem.offset0,0x4
